//
// Generated by NVIDIA NVVM Compiler
//
// Compiler Build ID: CL-36424714
// Cuda compilation tools, release 13.0, V13.0.88
// Based on NVVM 20.0.0
//

.version 9.0
.target sm_100
.address_size 64

	// .globl	_Z12reduceVectorPf

.visible .entry _Z12reduceVectorPf(
	.param .u64 .ptr .align 1 _Z12reduceVectorPf_param_0
)
{
	.reg .pred 	%p<3>;
	.reg .b32 	%r<7>;
	.reg .b32 	%f<10>;
	.reg .b64 	%rd<5>;

	ld.param.u64 	%rd2, [_Z12reduceVectorPf_param_0];
	cvta.to.global.u64 	%rd3, %rd2;
	mov.u32 	%r3, %ctaid.x;
	mov.u32 	%r1, %ntid.x;
	mov.u32 	%r2, %tid.x;
	mad.lo.s32 	%r4, %r3, %r1, %r2;
	mul.wide.s32 	%rd4, %r4, 4;
	add.s64 	%rd1, %rd3, %rd4;
	ld.global.f32 	%f1, [%rd1];
	ld.global.f32 	%f2, [%rd1+16];
	add.f32 	%f3, %f1, %f2;
	st.global.f32 	[%rd1], %f3;
	bar.sync 	0;
	shr.u32 	%r5, %r1, 1;
	setp.ge.u32 	%p1, %r2, %r5;
	@%p1 bra 	$L__BB0_2;
	ld.global.f32 	%f4, [%rd1];
	ld.global.f32 	%f5, [%rd1+8];
	add.f32 	%f6, %f4, %f5;
	st.global.f32 	[%rd1], %f6;
$L__BB0_2:
	bar.sync 	0;
	shr.u32 	%r6, %r1, 2;
	setp.ge.u32 	%p2, %r2, %r6;
	@%p2 bra 	$L__BB0_4;
	ld.global.f32 	%f7, [%rd1];
	ld.global.f32 	%f8, [%rd1+4];
	add.f32 	%f9, %f7, %f8;
	st.global.f32 	[%rd1], %f9;
$L__BB0_4:
	ret;

}


// ===== COMPILED SASS (sm_100) =====

	.target	sm_100

	.elftype	@"ET_EXEC"


//--------------------- .note.nv.tkinfo           --------------------------
	.section	.note.nv.tkinfo,"",@"SHT_NOTE"
	.sectionflags	@"SHF_NOTE_NV_TKINFO"
	.tkinfo
        /*0018*/ 	.word	0x00000002
        /*0030*/ 	.string	""
        /*0030*/ 	.string	"ptxas"
        /*0030*/ 	.string	"Cuda compilation tools, release 13.0, V13.0.88"
        /*0030*/ 	.string	"Build cuda_13.0.r13.0/compiler.36424714_0"
        /*0030*/ 	.string	"-arch sm_100 -m 64 "



//--------------------- .note.nv.cuinfo           --------------------------
	.section	.note.nv.cuinfo,"",@"SHT_NOTE"
	.sectionflags	@"SHF_NOTE_NV_CUINFO"
        /*0018*/ 	.short	0x0002
        /*001a*/ 	.short	0x0064
        /*001c*/ 	.short	0x0082
	.zero		2


//--------------------- .nv.info                  --------------------------
	.section	.nv.info,"",@"SHT_CUDA_INFO"
	.align	4


	//----- nvinfo : EIATTR_REGCOUNT
	.align		4
        /*0000*/ 	.byte	0x04, 0x2f
        /*0002*/ 	.short	(.L_1 - .L_0)
	.align		4
.L_0:
        /*0004*/ 	.word	index@(_Z12reduceVectorPf)
        /*0008*/ 	.word	0x0000000a


	//----- nvinfo : EIATTR_FRAME_SIZE
	.align		4
.L_1:
        /*000c*/ 	.byte	0x04, 0x11
        /*000e*/ 	.short	(.L_3 - .L_2)
	.align		4
.L_2:
        /*0010*/ 	.word	index@(_Z12reduceVectorPf)
        /*0014*/ 	.word	0x00000000


	//----- nvinfo : EIATTR_MIN_STACK_SIZE
	.align		4
.L_3:
        /*0018*/ 	.byte	0x04, 0x12
        /*001a*/ 	.short	(.L_5 - .L_4)
	.align		4
.L_4:
        /*001c*/ 	.word	index@(_Z12reduceVectorPf)
        /*0020*/ 	.word	0x00000000
.L_5:


//--------------------- .nv.compat                --------------------------
	.section	.nv.compat,"",@"SHT_CUDA_COMPAT_INFO"
	.align	4
        /*0000*/ 	.byte	0x02, 0x09, 0x00, 0x00, 0x02, 0x02, 0x01, 0x00, 0x02, 0x05, 0x05, 0x00, 0x03, 0x07, 0x01, 0x01
        /*0010*/ 	.byte	0x02, 0x03, 0x00, 0x00, 0x02, 0x06, 0x01, 0x00, 0x04, 0x0b, 0x08, 0x00, 0x09, 0x00, 0x00, 0x00
        /*0020*/ 	.byte	0x00, 0x00, 0x00, 0x00


//--------------------- .nv.info._Z12reduceVectorPf --------------------------
	.section	.nv.info._Z12reduceVectorPf,"",@"SHT_CUDA_INFO"
	.sectionflags	@""
	.align	4


	//----- nvinfo : EIATTR_CUDA_API_VERSION
	.align		4
        /*0000*/ 	.byte	0x04, 0x37
        /*0002*/ 	.short	(.L_7 - .L_6)
.L_6:
        /*0004*/ 	.word	0x00000082


	//----- nvinfo : EIATTR_KPARAM_INFO
	.align		4
.L_7:
        /*0008*/ 	.byte	0x04, 0x17
        /*000a*/ 	.short	(.L_9 - .L_8)
.L_8:
        /*000c*/ 	.word	0x00000000
        /*0010*/ 	.short	0x0000
        /*0012*/ 	.short	0x0000
        /*0014*/ 	.byte	0x00, 0xf5, 0x21, 0x00


	//----- nvinfo : EIATTR_SPARSE_MMA_MASK
	.align		4
.L_9:
        /*0018*/ 	.byte	0x03, 0x50
        /*001a*/ 	.short	0x0000


	//----- nvinfo : EIATTR_MAXREG_COUNT
	.align		4
        /*001c*/ 	.byte	0x03, 0x1b
        /*001e*/ 	.short	0x00ff


	//----- nvinfo : EIATTR_NUM_BARRIERS
	.align		4
        /*0020*/ 	.byte	0x02, 0x4c
        /*0022*/ 	.byte	0x01
	.zero		1


	//----- nvinfo : EIATTR_MERCURY_ISA_VERSION
	.align		4
        /*0024*/ 	.byte	0x03, 0x5f
        /*0026*/ 	.short	0x0101


	//----- nvinfo : EIATTR_VRC_CTA_INIT_COUNT
	.align		4
        /*0028*/ 	.byte	0x02, 0x4a
	.zero		1
	.zero		1


	//----- nvinfo : EIATTR_EXIT_INSTR_OFFSETS
	.align		4
        /*002c*/ 	.byte	0x04, 0x1c
        /*002e*/ 	.short	(.L_11 - .L_10)


	//   ....[0]....
.L_10:
        /*0030*/ 	.word	0x00000190


	//   ....[1]....
        /*0034*/ 	.word	0x000001e0


	//----- nvinfo : EIATTR_CRS_STACK_SIZE
	.align		4
.L_11:
        /*0038*/ 	.byte	0x04, 0x1e
        /*003a*/ 	.short	(.L_13 - .L_12)
.L_12:
        /*003c*/ 	.word	0x00000000


	//----- nvinfo : EIATTR_CBANK_PARAM_SIZE
	.align		4
.L_13:
        /*0040*/ 	.byte	0x03, 0x19
        /*0042*/ 	.short	0x0008


	//----- nvinfo : EIATTR_PARAM_CBANK
	.align		4
        /*0044*/ 	.byte	0x04, 0x0a
        /*0046*/ 	.short	(.L_15 - .L_14)
	.align		4
.L_14:
        /*0048*/ 	.word	index@(.nv.constant0._Z12reduceVectorPf)
        /*004c*/ 	.short	0x0380
        /*004e*/ 	.short	0x0008


	//----- nvinfo : EIATTR_SW_WAR
	.align		4
.L_15:
        /*0050*/ 	.byte	0x04, 0x36
        /*0052*/ 	.short	(.L_17 - .L_16)
.L_16:
        /*0054*/ 	.word	0x00000008
.L_17:


//--------------------- .nv.callgraph             --------------------------
	.section	.nv.callgraph,"",@"SHT_CUDA_CALLGRAPH"
	.align	4
	.sectionentsize	8
	.align		4
        /*0000*/ 	.word	0x00000000
	.align		4
        /*0004*/ 	.word	0xffffffff
	.align		4
        /*0008*/ 	.word	0x00000000
	.align		4
        /*000c*/ 	.word	0xfffffffe
	.align		4
        /*0010*/ 	.word	0x00000000
	.align		4
        /*0014*/ 	.word	0xfffffffd
	.align		4
        /*0018*/ 	.word	0x00000000
	.align		4
        /*001c*/ 	.word	0xfffffffc


//--------------------- .text._Z12reduceVectorPf  --------------------------
	.section	.text._Z12reduceVectorPf,"ax",@progbits
	.align	128
        .global         _Z12reduceVectorPf
        .type           _Z12reduceVectorPf,@function
        .size           _Z12reduceVectorPf,(.L_x_3 - _Z12reduceVectorPf)
        .other          _Z12reduceVectorPf,@"STO_CUDA_ENTRY STV_DEFAULT"
_Z12reduceVectorPf:
.text._Z12reduceVectorPf:
[----:B------:R-:W-:Y:S01]  /*0000*/  LDC R1, c[0x0][0x37c] ;  /* 0x0000df00ff017b82 */ /* 0x000fe20000000800 */
[----:B------:R-:W0:Y:S07]  /*0010*/  S2R R7, SR_TID.X ;  /* 0x0000000000077919 */ /* 0x000e2e0000002100 */
[----:B------:R-:W0:Y:S01]  /*0020*/  S2UR UR6, SR_CTAID.X ;  /* 0x00000000000679c3 */ /* 0x000e220000002500 */
[----:B------:R-:W1:Y:S07]  /*0030*/  LDCU.64 UR4, c[0x0][0x358] ;  /* 0x00006b00ff0477ac */ /* 0x000e6e0008000a00 */
[----:B------:R-:W0:Y:S08]  /*0040*/  LDC R6, c[0x0][0x360] ;  /* 0x0000d800ff067b82 */ /* 0x000e300000000800 */
[----:B------:R-:W2:Y:S01]  /*0050*/  LDC.64 R2, c[0x0][0x380] ;  /* 0x0000e000ff027b82 */ /* 0x000ea20000000a00 */
[----:B0-----:R-:W-:-:S04]  /*0060*/  IMAD R5, R6, UR6, R7 ;  /* 0x0000000606057c24 */ /* 0x001fc8000f8e0207 */
[----:B--2---:R-:W-:-:S05]  /*0070*/  IMAD.WIDE R2, R5, 0x4, R2 ;  /* 0x0000000405027825 */ /* 0x004fca00078e0202 */
[----:B-1----:R-:W2:Y:S04]  /*0080*/  LDG.E R0, desc[UR4][R2.64] ;  /* 0x0000000402007981 */ /* 0x002ea8000c1e1900 */
[----:B------:R-:W2:Y:S01]  /*0090*/  LDG.E R5, desc[UR4][R2.64+0x10] ;  /* 0x0000100402057981 */ /* 0x000ea2000c1e1900 */
[--C-:B------:R-:W-:Y:S01]  /*00a0*/  SHF.R.U32.HI R4, RZ, 0x1, R6.reuse ;  /* 0x00000001ff047819 */ /* 0x100fe20000011606 */
[----:B------:R-:W-:Y:S01]  /*00b0*/  BSSY.RECONVERGENT B0, `(.L_x_0) ;  /* 0x000000c000007945 */ /* 0x000fe20003800200 */
[----:B------:R-:W-:Y:S02]  /*00c0*/  SHF.R.U32.HI R6, RZ, 0x2, R6 ;  /* 0x00000002ff067819 */ /* 0x000fe40000011606 */
[C---:B------:R-:W-:Y:S02]  /*00d0*/  ISETP.GE.U32.AND P0, PT, R7.reuse, R4, PT ;  /* 0x000000040700720c */ /* 0x040fe40003f06070 */
[----:B------:R-:W-:Y:S01]  /*00e0*/  ISETP.GE.U32.AND P1, PT, R7, R6, PT ;  /* 0x000000060700720c */ /* 0x000fe20003f26070 */
[----:B--2---:R-:W-:-:S05]  /*00f0*/  FADD R5, R0, R5 ;  /* 0x0000000500057221 */ /* 0x004fca0000000000 */
[----:B------:R0:W-:Y:S01]  /*0100*/  STG.E desc[UR4][R2.64], R5 ;  /* 0x0000000502007986 */ /* 0x0001e2000c101904 */
[----:B------:R-:W-:Y:S06]  /*0110*/  BAR.SYNC.DEFER_BLOCKING 0x0 ;  /* 0x0000000000007b1d */ /* 0x000fec0000010000 */
[----:B------:R-:W-:Y:S05]  /*0120*/  @P0 BRA `(.L_x_1) ;  /* 0x0000000000100947 */ /* 0x000fea0003800000 */
[----:B------:R-:W2:Y:S04]  /*0130*/  LDG.E R0, desc[UR4][R2.64] ;  /* 0x0000000402007981 */ /* 0x000ea8000c1e1900 */
[----:B0-----:R-:W2:Y:S02]  /*0140*/  LDG.E R5, desc[UR4][R2.64+0x8] ;  /* 0x0000080402057981 */ /* 0x001ea4000c1e1900 */
[----:B--2---:R-:W-:-:S05]  /*0150*/  FADD R5, R0, R5 ;  /* 0x0000000500057221 */ /* 0x004fca0000000000 */
[----:B------:R1:W-:Y:S02]  /*0160*/  STG.E desc[UR4][R2.64], R5 ;  /* 0x0000000502007986 */ /* 0x0003e4000c101904 */
.L_x_1:
[----:B------:R-:W-:Y:S05]  /*0170*/  BSYNC.RECONVERGENT B0 ;  /* 0x0000000000007941 */ /* 0x000fea0003800200 */
.L_x_0:
[----:B------:R-:W-:Y:S06]  /*0180*/  BAR.SYNC.DEFER_BLOCKING 0x0 ;  /* 0x0000000000007b1d */ /* 0x000fec0000010000 */
[----:B------:R-:W-:Y:S05]  /*0190*/  @P1 EXIT ;  /* 0x000000000000194d */ /* 0x000fea0003800000 */
[----:B------:R-:W2:Y:S04]  /*01a0*/  LDG.E R0, desc[UR4][R2.64] ;  /* 0x0000000402007981 */ /* 0x000ea8000c1e1900 */
[----:B01----:R-:W2:Y:S02]  /*01b0*/  LDG.E R5, desc[UR4][R2.64+0x4] ;  /* 0x0000040402057981 */ /* 0x003ea4000c1e1900 */
[----:B--2---:R-:W-:-:S05]  /*01c0*/  FADD R5, R0, R5 ;  /* 0x0000000500057221 */ /* 0x004fca0000000000 */
[----:B------:R-:W-:Y:S01]  /*01d0*/  STG.E desc[UR4][R2.64], R5 ;  /* 0x0000000502007986 */ /* 0x000fe2000c101904 */
[----:B------:R-:W-:Y:S05]  /*01e0*/  EXIT ;  /* 0x000000000000794d */ /* 0x000fea0003800000 */
.L_x_2:
[----:B------:R-:W-:-:S00]  /*01f0*/  BRA `(.L_x_2) ;  /* 0xfffffffc00fc7947 */ /* 0x000fc0000383ffff */
[----:B------:R-:W-:-:S00]  /*0200*/  NOP ;  /* 0x0000000000007918 */ /* 0x000fc00000000000 */
[----:B------:R-:W-:-:S00]  /*0210*/  NOP ;  /* 0x0000000000007918 */ /* 0x000fc00000000000 */
[----:B------:R-:W-:-:S00]  /*0220*/  NOP ;  /* 0x0000000000007918 */ /* 0x000fc00000000000 */
[----:B------:R-:W-:-:S00]  /*0230*/  NOP ;  /* 0x0000000000007918 */ /* 0x000fc00000000000 */
[----:B------:R-:W-:-:S00]  /*0240*/  NOP ;  /* 0x0000000000007918 */ /* 0x000fc00000000000 */
[----:B------:R-:W-:-:S00]  /*0250*/  NOP ;  /* 0x0000000000007918 */ /* 0x000fc00000000000 */
[----:B------:R-:W-:-:S00]  /*0260*/  NOP ;  /* 0x0000000000007918 */ /* 0x000fc00000000000 */
[----:B------:R-:W-:-:S00]  /*0270*/  NOP ;  /* 0x0000000000007918 */ /* 0x000fc00000000000 */
.L_x_3:


//--------------------- .nv.shared.reserved.0     --------------------------
	.section	.nv.shared.reserved.0,"aw",@nobits
	.weak		__nv_reservedSMEM_offset_0_alias
	.size		__nv_reservedSMEM_offset_0_alias, 0, 64
	.other		__nv_reservedSMEM_offset_0_alias,@"STO_CUDA_RESERVED_SHARED STV_DEFAULT"
__nv_reservedSMEM_offset_0_alias:
	.zero		0
	.zero		64


//--------------------- .nv.constant0._Z12reduceVectorPf --------------------------
	.section	.nv.constant0._Z12reduceVectorPf,"a",@progbits
	.sectionflags	@""
	.align	4
.nv.constant0._Z12reduceVectorPf:
	.zero		904


//--------------------- SYMBOLS --------------------------

	.type		.nv.reservedSmem.offset0,@object
	.size		.nv.reservedSmem.offset0,0x4
